	.headerflags	@"EF_CUDA_TEXMODE_UNIFIED EF_CUDA_64BIT_ADDRESS EF_CUDA_ACCELERATORS EF_CUDA_SM90 EF_CUDA_VIRTUAL_SM(EF_CUDA_SM90)"
	.elftype	@"ET_EXEC"


//--------------------- .nv.info                  --------------------------
	.section	.nv.info,"",@"SHT_CUDA_INFO"
	.align	4


	//----- nvinfo : EIATTR_REGCOUNT
	.align		4
        /*0000*/ 	.byte	0x04, 0x2f
        /*0002*/ 	.short	(.L_3 - .L_2)
	.align		4
.L_2:
        /*0004*/ 	.word	index@(triton_poi_fused__native_batch_norm_legit_no_training_18)
        /*0008*/ 	.word	0x00000016


	//----- nvinfo : EIATTR_MIN_STACK_SIZE
	.align		4
.L_3:
        /*000c*/ 	.byte	0x04, 0x12
        /*000e*/ 	.short	(.L_5 - .L_4)
	.align		4
.L_4:
        /*0010*/ 	.word	index@(triton_poi_fused__native_batch_norm_legit_no_training_18)
        /*0014*/ 	.word	0x00000000


	//----- nvinfo : EIATTR_FRAME_SIZE
	.align		4
.L_5:
        /*0018*/ 	.byte	0x04, 0x11
        /*001a*/ 	.short	(.L_7 - .L_6)
	.align		4
.L_6:
        /*001c*/ 	.word	index@(triton_poi_fused__native_batch_norm_legit_no_training_18)
        /*0020*/ 	.word	0x00000000


	//----- nvinfo : EIATTR_MIN_STACK_SIZE
	.align		4
.L_7:
        /*0024*/ 	.byte	0x04, 0x12
        /*0026*/ 	.short	(.L_9 - .L_8)
	.align		4
.L_8:
        /*0028*/ 	.word	index@(triton_poi_fused__native_batch_norm_legit_no_training_18)
        /*002c*/ 	.word	0x00000000
.L_9:


//--------------------- .nv.info.triton_poi_fused__native_batch_norm_legit_no_training_18 --------------------------
	.section	.nv.info.triton_poi_fused__native_batch_norm_legit_no_training_18,"",@"SHT_CUDA_INFO"
	.sectionflags	@""
	.align	4


	//----- nvinfo : EIATTR_CUDA_API_VERSION
	.align		4
        /*0000*/ 	.byte	0x04, 0x37
        /*0002*/ 	.short	(.L_11 - .L_10)
.L_10:
        /*0004*/ 	.word	0x0000007c


	//----- nvinfo : EIATTR_KPARAM_INFO
	.align		4
.L_11:
        /*0008*/ 	.byte	0x04, 0x17
        /*000a*/ 	.short	(.L_13 - .L_12)
.L_12:
        /*000c*/ 	.word	0x00000000
        /*0010*/ 	.short	0x0006
        /*0012*/ 	.short	0x0030
        /*0014*/ 	.byte	0x00, 0xf0, 0x11, 0x00


	//----- nvinfo : EIATTR_KPARAM_INFO
	.align		4
.L_13:
        /*0018*/ 	.byte	0x04, 0x17
        /*001a*/ 	.short	(.L_15 - .L_14)
.L_14:
        /*001c*/ 	.word	0x00000000
        /*0020*/ 	.short	0x0005
        /*0022*/ 	.short	0x0028
        /*0024*/ 	.byte	0x00, 0xf4, 0x21, 0x00


	//----- nvinfo : EIATTR_KPARAM_INFO
	.align		4
.L_15:
        /*0028*/ 	.byte	0x04, 0x17
        /*002a*/ 	.short	(.L_17 - .L_16)
.L_16:
        /*002c*/ 	.word	0x00000000
        /*0030*/ 	.short	0x0004
        /*0032*/ 	.short	0x0020
        /*0034*/ 	.byte	0x00, 0xf4, 0x21, 0x00


	//----- nvinfo : EIATTR_KPARAM_INFO
	.align		4
.L_17:
        /*0038*/ 	.byte	0x04, 0x17
        /*003a*/ 	.short	(.L_19 - .L_18)
.L_18:
        /*003c*/ 	.word	0x00000000
        /*0040*/ 	.short	0x0003
        /*0042*/ 	.short	0x0018
        /*0044*/ 	.byte	0x00, 0xf4, 0x21, 0x00


	//----- nvinfo : EIATTR_KPARAM_INFO
	.align		4
.L_19:
        /*0048*/ 	.byte	0x04, 0x17
        /*004a*/ 	.short	(.L_21 - .L_20)
.L_20:
        /*004c*/ 	.word	0x00000000
        /*0050*/ 	.short	0x0002
        /*0052*/ 	.short	0x0010
        /*0054*/ 	.byte	0x00, 0xf4, 0x21, 0x00


	//----- nvinfo : EIATTR_KPARAM_INFO
	.align		4
.L_21:
        /*0058*/ 	.byte	0x04, 0x17
        /*005a*/ 	.short	(.L_23 - .L_22)
.L_22:
        /*005c*/ 	.word	0x00000000
        /*0060*/ 	.short	0x0001
        /*0062*/ 	.short	0x0008
        /*0064*/ 	.byte	0x00, 0xf4, 0x21, 0x00


	//----- nvinfo : EIATTR_KPARAM_INFO
	.align		4
.L_23:
        /*0068*/ 	.byte	0x04, 0x17
        /*006a*/ 	.short	(.L_25 - .L_24)
.L_24:
        /*006c*/ 	.word	0x00000000
        /*0070*/ 	.short	0x0000
        /*0072*/ 	.short	0x0000
        /*0074*/ 	.byte	0x00, 0xf4, 0x21, 0x00


	//----- nvinfo : EIATTR_SPARSE_MMA_MASK
	.align		4
.L_25:
        /*0078*/ 	.byte	0x03, 0x50
        /*007a*/ 	.short	0x0000


	//----- nvinfo : EIATTR_MAXREG_COUNT
	.align		4
        /*007c*/ 	.byte	0x03, 0x1b
        /*007e*/ 	.short	0x00ff


	//----- nvinfo : EIATTR_EXIT_INSTR_OFFSETS
	.align		4
        /*0080*/ 	.byte	0x04, 0x1c
        /*0082*/ 	.short	(.L_27 - .L_26)


	//   ....[0]....
.L_26:
        /*0084*/ 	.word	0x000003e0


	//   ....[1]....
        /*0088*/ 	.word	0x00000400


	//----- nvinfo : EIATTR_REQNTID
	.align		4
.L_27:
        /*008c*/ 	.byte	0x04, 0x10
        /*008e*/ 	.short	(.L_29 - .L_28)
.L_28:
        /*0090*/ 	.word	0x00000080
        /*0094*/ 	.word	0x00000001
        /*0098*/ 	.word	0x00000001


	//----- nvinfo : EIATTR_CBANK_PARAM_SIZE
	.align		4
.L_29:
        /*009c*/ 	.byte	0x03, 0x19
        /*009e*/ 	.short	0x0034


	//----- nvinfo : EIATTR_PARAM_CBANK
	.align		4
        /*00a0*/ 	.byte	0x04, 0x0a
        /*00a2*/ 	.short	(.L_31 - .L_30)
	.align		4
.L_30:
        /*00a4*/ 	.word	index@(.nv.constant0.triton_poi_fused__native_batch_norm_legit_no_training_18)
        /*00a8*/ 	.short	0x0210
        /*00aa*/ 	.short	0x0034


	//----- nvinfo : EIATTR_SW_WAR
	.align		4
.L_31:
        /*00ac*/ 	.byte	0x04, 0x36
        /*00ae*/ 	.short	(.L_33 - .L_32)
.L_32:
        /*00b0*/ 	.word	0x00000008
.L_33:


//--------------------- .nv.callgraph             --------------------------
	.section	.nv.callgraph,"",@"SHT_CUDA_CALLGRAPH"
	.align	4
	.sectionentsize	8
	.align		4
        /*0000*/ 	.word	0x00000000
	.align		4
        /*0004*/ 	.word	0xffffffff
	.align		4
        /*0008*/ 	.word	0x00000000
	.align		4
        /*000c*/ 	.word	0xfffffffe
	.align		4
        /*0010*/ 	.word	0x00000000
	.align		4
        /*0014*/ 	.word	0xfffffffd
	.align		4
        /*0018*/ 	.word	0x00000000
	.align		4
        /*001c*/ 	.word	0xfffffffc


//--------------------- .nv.constant4             --------------------------
	.section	.nv.constant4,"a",@progbits
	.align	8
	.align		8
.nv.constant4:
        /*0000*/ 	.dword	_$_str
	.align		8
        /*0008*/ 	.dword	_$_str_$_2


//--------------------- .text.triton_poi_fused__native_batch_norm_legit_no_training_18 --------------------------
	.section	.text.triton_poi_fused__native_batch_norm_legit_no_training_18,"ax",@progbits
	.align	128
        .global         triton_poi_fused__native_batch_norm_legit_no_training_18
        .type           triton_poi_fused__native_batch_norm_legit_no_training_18,@function
        .size           triton_poi_fused__native_batch_norm_legit_no_training_18,(.L_x_1 - triton_poi_fused__native_batch_norm_legit_no_training_18)
        .other          triton_poi_fused__native_batch_norm_legit_no_training_18,@"STO_CUDA_ENTRY STV_DEFAULT"
triton_poi_fused__native_batch_norm_legit_no_training_18:
.text.triton_poi_fused__native_batch_norm_legit_no_training_18:
[----:B------:R-:W0:Y:S01]  /*0000*/  LDC R1, c[0x0][0x28] ;  /* 0x00000a00ff017b82 */ /* 0x000e220000000800 */
[----:B------:R-:W1:Y:S07]  /*0010*/  S2R R0, SR_TID.X ;  /* 0x0000000000007919 */ /* 0x000e6e0000002100 */
[----:B------:R-:W2:Y:S01]  /*0020*/  LDC.64 R8, c[0x0][0x220] ;  /* 0x00008800ff087b82 */ /* 0x000ea20000000a00 */
[----:B------:R-:W-:Y:S01]  /*0030*/  ULDC.64 UR4, c[0x0][0x208] ;  /* 0x0000820000047ab9 */ /* 0x000fe20000000a00 */
[----:B------:R-:W3:Y:S06]  /*0040*/  S2R R5, SR_CTAID.X ;  /* 0x0000000000057919 */ /* 0x000eec0000002500 */
[----:B------:R-:W4:Y:S08]  /*0050*/  LDC.64 R12, c[0x0][0x210] ;  /* 0x00008400ff0c7b82 */ /* 0x000f300000000a00 */
[----:B------:R-:W5:Y:S08]  /*0060*/  LDC.64 R14, c[0x0][0x218] ;  /* 0x00008600ff0e7b82 */ /* 0x000f700000000a00 */
[----:B------:R-:W5:Y:S01]  /*0070*/  LDC.64 R16, c[0x0][0x228] ;  /* 0x00008a00ff107b82 */ /* 0x000f620000000a00 */
[----:B-1----:R-:W-:-:S07]  /*0080*/  SHF.L.U32 R0, R0, 0x1, RZ ;  /* 0x0000000100007819 */ /* 0x002fce00000006ff */
[----:B------:R-:W1:Y:S01]  /*0090*/  LDC.64 R18, c[0x0][0x230] ;  /* 0x00008c00ff127b82 */ /* 0x000e620000000a00 */
[----:B---3--:R-:W-:Y:S02]  /*00a0*/  SHF.R.S32.HI R3, RZ, 0x17, R5 ;  /* 0x00000017ff037819 */ /* 0x008fe40000011405 */
[----:B------:R-:W-:Y:S02]  /*00b0*/  LOP3.LUT R0, R0, 0xfe, RZ, 0xc0, !PT ;  /* 0x000000fe00007812 */ /* 0x000fe400078ec0ff */
[----:B------:R-:W-:Y:S02]  /*00c0*/  SGXT R3, R3, 0x1 ;  /* 0x000000010303781a */ /* 0x000fe40000000200 */
[----:B------:R-:W-:-:S04]  /*00d0*/  LEA R0, R5, R0, 0x8 ;  /* 0x0000000005007211 */ /* 0x000fc800078e40ff */
[----:B------:R-:W-:Y:S02]  /*00e0*/  LEA.HI R3, R3, R0, RZ, 0x7 ;  /* 0x0000000003037211 */ /* 0x000fe400078f38ff */
[----:B------:R-:W-:Y:S02]  /*00f0*/  ISETP.GE.AND P4, PT, R0, 0x200, PT ;  /* 0x000002000000780c */ /* 0x000fe40003f86270 */
[----:B------:R-:W-:-:S04]  /*0100*/  LOP3.LUT R3, R3, 0xffffff80, RZ, 0xc0, !PT ;  /* 0xffffff8003037812 */ /* 0x000fc800078ec0ff */
[----:B------:R-:W-:Y:S02]  /*0110*/  IADD3 R11, R0, -R3, RZ ;  /* 0x80000003000b7210 */ /* 0x000fe40007ffe0ff */
[----:B------:R-:W-:-:S03]  /*0120*/  CS2R R2, SRZ ;  /* 0x0000000000027805 */ /* 0x000fc6000001ff00 */
[----:B--2---:R-:W-:-:S05]  /*0130*/  IMAD.WIDE R8, R11, 0x4, R8 ;  /* 0x000000040b087825 */ /* 0x004fca00078e0208 */
[----:B------:R2:W3:Y:S01]  /*0140*/  @!P4 LDG.E.EL.64 R2, desc[UR4][R8.64] ;  /* 0x000000040802c981 */ /* 0x0004e2000c2e1b00 */
[----:B------:R-:W-:Y:S02]  /*0150*/  CS2R R4, SRZ ;  /* 0x0000000000047805 */ /* 0x000fe4000001ff00 */
[----:B------:R-:W-:Y:S01]  /*0160*/  CS2R R6, SRZ ;  /* 0x0000000000067805 */ /* 0x000fe2000001ff00 */
[----:B----4-:R-:W-:-:S04]  /*0170*/  IMAD.WIDE R12, R0, 0x4, R12 ;  /* 0x00000004000c7825 */ /* 0x010fc800078e020c */
[C---:B-----5:R-:W-:Y:S01]  /*0180*/  IMAD.WIDE R14, R11.reuse, 0x4, R14 ;  /* 0x000000040b0e7825 */ /* 0x060fe200078e020e */
[----:B------:R-:W4:Y:S04]  /*0190*/  @!P4 LDG.E.64 R4, desc[UR4][R12.64] ;  /* 0x000000040c04c981 */ /* 0x000f28000c1e1b00 */
[----:B------:R5:W4:Y:S01]  /*01a0*/  @!P4 LDG.E.EL.64 R6, desc[UR4][R14.64] ;  /* 0x000000040e06c981 */ /* 0x000b22000c2e1b00 */
[----:B0-----:R-:W-:Y:S01]  /*01b0*/  IMAD.WIDE R16, R11, 0x4, R16 ;  /* 0x000000040b107825 */ /* 0x001fe200078e0210 */
[----:B--2---:R-:W-:-:S03]  /*01c0*/  CS2R R8, SRZ ;  /* 0x0000000000087805 */ /* 0x004fc6000001ff00 */
[----:B-1----:R-:W-:Y:S01]  /*01d0*/  IMAD.WIDE R18, R11, 0x4, R18 ;  /* 0x000000040b127825 */ /* 0x002fe200078e0212 */
[----:B------:R-:W-:-:S04]  /*01e0*/  CS2R R10, SRZ ;  /* 0x00000000000a7805 */ /* 0x000fc8000001ff00 */
[----:B------:R-:W2:Y:S04]  /*01f0*/  @!P4 LDG.E.EL.64 R8, desc[UR4][R18.64] ;  /* 0x000000041208c981 */ /* 0x000ea8000c2e1b00 */
[----:B------:R-:W2:Y:S01]  /*0200*/  @!P4 LDG.E.EL.64 R10, desc[UR4][R16.64] ;  /* 0x00000004100ac981 */ /* 0x000ea2000c2e1b00 */
[----:B-----5:R-:W-:Y:S01]  /*0210*/  HFMA2.MMA R15, -RZ, RZ, 1.625, 0 ;  /* 0x3e800000ff0f7435 */ /* 0x020fe200000001ff */
[----:B---3--:R-:W-:Y:S01]  /*0220*/  FADD R2, R2, 0.0010000000474974513054 ;  /* 0x3a83126f02027421 */ /* 0x008fe20000000000 */
[----:B------:R-:W-:-:S03]  /*0230*/  FADD R12, R3, 0.0010000000474974513054 ;  /* 0x3a83126f030c7421 */ /* 0x000fc60000000000 */
[----:B------:R0:W1:Y:S08]  /*0240*/  MUFU.SQRT R13, R2 ;  /* 0x00000002000d7308 */ /* 0x0000700000002000 */
[----:B------:R-:W3:Y:S01]  /*0250*/  MUFU.SQRT R14, R12 ;  /* 0x0000000c000e7308 */ /* 0x000ee20000002000 */
[----:B0-----:R-:W0:Y:S01]  /*0260*/  LDC.64 R2, c[0x0][0x238] ;  /* 0x00008e00ff027b82 */ /* 0x001e220000000a00 */
[----:B-1----:R-:W-:-:S02]  /*0270*/  FSETP.GT.AND P0, PT, R13, 8.50705917302346158658e+37, PT ;  /* 0x7e8000000d00780b */ /* 0x002fc40003f04000 */
[----:B------:R-:W-:Y:S02]  /*0280*/  FSETP.GEU.AND P2, PT, R13, 1.175494350822287508e-38, PT ;  /* 0x008000000d00780b */ /* 0x000fe40003f4e000 */
[C---:B---3--:R-:W-:Y:S02]  /*0290*/  FSETP.GT.AND P1, PT, R14.reuse, 8.50705917302346158658e+37, PT ;  /* 0x7e8000000e00780b */ /* 0x048fe40003f24000 */
[----:B------:R-:W-:-:S07]  /*02a0*/  FSETP.GEU.AND P3, PT, R14, 1.175494350822287508e-38, PT ;  /* 0x008000000e00780b */ /* 0x000fce0003f6e000 */
[----:B------:R-:W-:-:S04]  /*02b0*/  @P0 FMUL R13, R13, 0.25 ;  /* 0x3e8000000d0d0820 */ /* 0x000fc80000400000 */
[----:B------:R-:W-:Y:S01]  /*02c0*/  @!P2 FMUL R13, R13, 16777216 ;  /* 0x4b8000000d0da820 */ /* 0x000fe20000400000 */
[----:B------:R-:W-:-:S04]  /*02d0*/  @P1 FMUL R14, R14, 0.25 ;  /* 0x3e8000000e0e1820 */ /* 0x000fc80000400000 */
[----:B------:R-:W-:Y:S01]  /*02e0*/  @!P3 FMUL R14, R14, 16777216 ;  /* 0x4b8000000e0eb820 */ /* 0x000fe20000400000 */
[----:B------:R-:W1:Y:S01]  /*02f0*/  MUFU.RCP R13, R13 ;  /* 0x0000000d000d7308 */ /* 0x000e620000001000 */
[----:B------:R-:W-:-:S07]  /*0300*/  FSEL R12, R15, 1, P0 ;  /* 0x3f8000000f0c7808 */ /* 0x000fce0000000000 */
[----:B------:R-:W3:Y:S01]  /*0310*/  MUFU.RCP R14, R14 ;  /* 0x0000000e000e7308 */ /* 0x000ee20000001000 */
[----:B------:R-:W-:Y:S01]  /*0320*/  FSEL R15, R15, 1, P1 ;  /* 0x3f8000000f0f7808 */ /* 0x000fe20000800000 */
[----:B------:R-:W-:Y:S01]  /*0330*/  @!P2 FMUL R12, R12, 16777216 ;  /* 0x4b8000000c0ca820 */ /* 0x000fe20000400000 */
[----:B----4-:R-:W-:-:S03]  /*0340*/  FADD R4, -R6, R4 ;  /* 0x0000000406047221 */ /* 0x010fc60000000100 */
[----:B------:R-:W-:Y:S01]  /*0350*/  @!P3 FMUL R15, R15, 16777216 ;  /* 0x4b8000000f0fb820 */ /* 0x000fe20000400000 */
[----:B------:R-:W-:Y:S01]  /*0360*/  FADD R5, -R7, R5 ;  /* 0x0000000507057221 */ /* 0x000fe20000000100 */
[----:B-1----:R-:W-:Y:S02]  /*0370*/  FMUL R13, R13, R12 ;  /* 0x0000000c0d0d7220 */ /* 0x002fe40000400000 */
[----:B---3--:R-:W-:Y:S02]  /*0380*/  FMUL R6, R14, R15 ;  /* 0x0000000f0e067220 */ /* 0x008fe40000400000 */
[----:B------:R-:W-:Y:S02]  /*0390*/  FMUL R13, R4, R13 ;  /* 0x0000000d040d7220 */ /* 0x000fe40000400000 */
[----:B------:R-:W-:Y:S01]  /*03a0*/  FMUL R6, R5, R6 ;  /* 0x0000000605067220 */ /* 0x000fe20000400000 */
[----:B0-----:R-:W-:-:S04]  /*03b0*/  IMAD.WIDE R2, R0, 0x4, R2 ;  /* 0x0000000400027825 */ /* 0x001fc800078e0202 */
[----:B--2---:R-:W-:Y:S01]  /*03c0*/  FFMA R8, R13, R10, R8 ;  /* 0x0000000a0d087223 */ /* 0x004fe20000000008 */
[----:B------:R-:W-:Y:S01]  /*03d0*/  FFMA R9, R6, R11, R9 ;  /* 0x0000000b06097223 */ /* 0x000fe20000000009 */
[----:B------:R-:W-:Y:S06]  /*03e0*/  @P4 EXIT ;  /* 0x000000000000494d */ /* 0x000fec0003800000 */
[----:B------:R-:W-:Y:S01]  /*03f0*/  STG.E.64 desc[UR4][R2.64], R8 ;  /* 0x0000000802007986 */ /* 0x000fe2000c101b04 */
[----:B------:R-:W-:Y:S05]  /*0400*/  EXIT ;  /* 0x000000000000794d */ /* 0x000fea0003800000 */
.L_x_0:
[----:B------:R-:W-:-:S00]  /*0410*/  BRA `(.L_x_0) ;  /* 0xfffffffc00fc7947 */ /* 0x000fc0000383ffff */
[----:B------:R-:W-:-:S00]  /*0420*/  NOP ;  /* 0x0000000000007918 */ /* 0x000fc00000000000 */
        /* <DEDUP_REMOVED lines=13> */
.L_x_1:


//--------------------- .nv.global.init           --------------------------
	.section	.nv.global.init,"aw",@progbits
.nv.global.init:
	.type		_$_str,@object
	.size		_$_str,(_$_str_$_2 - _$_str)
_$_str:
        /*0000*/ 	.byte	0x5f, 0x5f, 0x43, 0x55, 0x44, 0x41, 0x5f, 0x46, 0x54, 0x5a, 0x00
	.type		_$_str_$_2,@object
	.size		_$_str_$_2,(.L_1 - _$_str_$_2)
_$_str_$_2:
        /*000b*/ 	.byte	0x5f, 0x5f, 0x43, 0x55, 0x44, 0x41, 0x5f, 0x50, 0x52, 0x45, 0x43, 0x5f, 0x53, 0x51, 0x52, 0x54
        /*001b*/ 	.byte	0x00
.L_1:


//--------------------- .nv.constant0.triton_poi_fused__native_batch_norm_legit_no_training_18 --------------------------
	.section	.nv.constant0.triton_poi_fused__native_batch_norm_legit_no_training_18,"a",@progbits
	.sectionflags	@""
	.align	4
.nv.constant0.triton_poi_fused__native_batch_norm_legit_no_training_18:
	.zero		580
